//
// Generated by NVIDIA NVVM Compiler
//
// Compiler Build ID: CL-36424714
// Cuda compilation tools, release 13.0, V13.0.88
// Based on NVVM 20.0.0
//

.version 9.0
.target sm_100
.address_size 64

	// .globl	_Z10vector_addPfS_S_i

.visible .entry _Z10vector_addPfS_S_i(
	.param .u64 .ptr .align 1 _Z10vector_addPfS_S_i_param_0,
	.param .u64 .ptr .align 1 _Z10vector_addPfS_S_i_param_1,
	.param .u64 .ptr .align 1 _Z10vector_addPfS_S_i_param_2,
	.param .u32 _Z10vector_addPfS_S_i_param_3
)
{
	.reg .pred 	%p<2>;
	.reg .b32 	%r<9>;
	.reg .b32 	%f<4>;
	.reg .b64 	%rd<11>;

	ld.param.u64 	%rd1, [_Z10vector_addPfS_S_i_param_0];
	ld.param.u64 	%rd2, [_Z10vector_addPfS_S_i_param_1];
	ld.param.u64 	%rd3, [_Z10vector_addPfS_S_i_param_2];
	ld.param.u32 	%r2, [_Z10vector_addPfS_S_i_param_3];
	mov.u32 	%r3, %ctaid.x;
	mov.u32 	%r4, %ntid.x;
	mov.u32 	%r5, %ntid.y;
	mov.u32 	%r6, %tid.y;
	mov.u32 	%r7, %tid.x;
	mad.lo.s32 	%r8, %r5, %r3, %r6;
	mad.lo.s32 	%r1, %r8, %r4, %r7;
	setp.ge.s32 	%p1, %r1, %r2;
	@%p1 bra 	$L__BB0_2;
	cvta.to.global.u64 	%rd4, %rd1;
	cvta.to.global.u64 	%rd5, %rd2;
	cvta.to.global.u64 	%rd6, %rd3;
	mul.wide.s32 	%rd7, %r1, 4;
	add.s64 	%rd8, %rd4, %rd7;
	ld.global.f32 	%f1, [%rd8];
	add.s64 	%rd9, %rd5, %rd7;
	ld.global.f32 	%f2, [%rd9];
	add.f32 	%f3, %f1, %f2;
	add.s64 	%rd10, %rd6, %rd7;
	st.global.f32 	[%rd10], %f3;
$L__BB0_2:
	bar.sync 	0;
	ret;

}


// ===== COMPILED SASS (sm_100) =====

	.target	sm_100

	.elftype	@"ET_EXEC"


//--------------------- .note.nv.tkinfo           --------------------------
	.section	.note.nv.tkinfo,"",@"SHT_NOTE"
	.sectionflags	@"SHF_NOTE_NV_TKINFO"
	.tkinfo
        /*0018*/ 	.word	0x00000002
        /*0030*/ 	.string	""
        /*0030*/ 	.string	"ptxas"
        /*0030*/ 	.string	"Cuda compilation tools, release 13.0, V13.0.88"
        /*0030*/ 	.string	"Build cuda_13.0.r13.0/compiler.36424714_0"
        /*0030*/ 	.string	"-arch sm_100 -m 64 "



//--------------------- .note.nv.cuinfo           --------------------------
	.section	.note.nv.cuinfo,"",@"SHT_NOTE"
	.sectionflags	@"SHF_NOTE_NV_CUINFO"
        /*0018*/ 	.short	0x0002
        /*001a*/ 	.short	0x0064
        /*001c*/ 	.short	0x0082
	.zero		2


//--------------------- .nv.info                  --------------------------
	.section	.nv.info,"",@"SHT_CUDA_INFO"
	.align	4


	//----- nvinfo : EIATTR_REGCOUNT
	.align		4
        /*0000*/ 	.byte	0x04, 0x2f
        /*0002*/ 	.short	(.L_1 - .L_0)
	.align		4
.L_0:
        /*0004*/ 	.word	index@(_Z10vector_addPfS_S_i)
        /*0008*/ 	.word	0x0000000c


	//----- nvinfo : EIATTR_FRAME_SIZE
	.align		4
.L_1:
        /*000c*/ 	.byte	0x04, 0x11
        /*000e*/ 	.short	(.L_3 - .L_2)
	.align		4
.L_2:
        /*0010*/ 	.word	index@(_Z10vector_addPfS_S_i)
        /*0014*/ 	.word	0x00000000


	//----- nvinfo : EIATTR_MIN_STACK_SIZE
	.align		4
.L_3:
        /*0018*/ 	.byte	0x04, 0x12
        /*001a*/ 	.short	(.L_5 - .L_4)
	.align		4
.L_4:
        /*001c*/ 	.word	index@(_Z10vector_addPfS_S_i)
        /*0020*/ 	.word	0x00000000
.L_5:


//--------------------- .nv.compat                --------------------------
	.section	.nv.compat,"",@"SHT_CUDA_COMPAT_INFO"
	.align	4
        /*0000*/ 	.byte	0x02, 0x09, 0x00, 0x00, 0x02, 0x02, 0x01, 0x00, 0x02, 0x05, 0x05, 0x00, 0x03, 0x07, 0x01, 0x01
        /*0010*/ 	.byte	0x02, 0x03, 0x00, 0x00, 0x02, 0x06, 0x01, 0x00, 0x04, 0x0b, 0x08, 0x00, 0x09, 0x00, 0x00, 0x00
        /*0020*/ 	.byte	0x00, 0x00, 0x00, 0x00


//--------------------- .nv.info._Z10vector_addPfS_S_i --------------------------
	.section	.nv.info._Z10vector_addPfS_S_i,"",@"SHT_CUDA_INFO"
	.sectionflags	@""
	.align	4


	//----- nvinfo : EIATTR_CUDA_API_VERSION
	.align		4
        /*0000*/ 	.byte	0x04, 0x37
        /*0002*/ 	.short	(.L_7 - .L_6)
.L_6:
        /*0004*/ 	.word	0x00000082


	//----- nvinfo : EIATTR_KPARAM_INFO
	.align		4
.L_7:
        /*0008*/ 	.byte	0x04, 0x17
        /*000a*/ 	.short	(.L_9 - .L_8)
.L_8:
        /*000c*/ 	.word	0x00000000
        /*0010*/ 	.short	0x0003
        /*0012*/ 	.short	0x0018
        /*0014*/ 	.byte	0x00, 0xf0, 0x11, 0x00


	//----- nvinfo : EIATTR_KPARAM_INFO
	.align		4
.L_9:
        /*0018*/ 	.byte	0x04, 0x17
        /*001a*/ 	.short	(.L_11 - .L_10)
.L_10:
        /*001c*/ 	.word	0x00000000
        /*0020*/ 	.short	0x0002
        /*0022*/ 	.short	0x0010
        /*0024*/ 	.byte	0x00, 0xf5, 0x21, 0x00


	//----- nvinfo : EIATTR_KPARAM_INFO
	.align		4
.L_11:
        /*0028*/ 	.byte	0x04, 0x17
        /*002a*/ 	.short	(.L_13 - .L_12)
.L_12:
        /*002c*/ 	.word	0x00000000
        /*0030*/ 	.short	0x0001
        /*0032*/ 	.short	0x0008
        /*0034*/ 	.byte	0x00, 0xf5, 0x21, 0x00


	//----- nvinfo : EIATTR_KPARAM_INFO
	.align		4
.L_13:
        /*0038*/ 	.byte	0x04, 0x17
        /*003a*/ 	.short	(.L_15 - .L_14)
.L_14:
        /*003c*/ 	.word	0x00000000
        /*0040*/ 	.short	0x0000
        /*0042*/ 	.short	0x0000
        /*0044*/ 	.byte	0x00, 0xf5, 0x21, 0x00


	//----- nvinfo : EIATTR_SPARSE_MMA_MASK
	.align		4
.L_15:
        /*0048*/ 	.byte	0x03, 0x50
        /*004a*/ 	.short	0x0000


	//----- nvinfo : EIATTR_MAXREG_COUNT
	.align		4
        /*004c*/ 	.byte	0x03, 0x1b
        /*004e*/ 	.short	0x00ff


	//----- nvinfo : EIATTR_NUM_BARRIERS
	.align		4
        /*0050*/ 	.byte	0x02, 0x4c
        /*0052*/ 	.byte	0x01
	.zero		1


	//----- nvinfo : EIATTR_MERCURY_ISA_VERSION
	.align		4
        /*0054*/ 	.byte	0x03, 0x5f
        /*0056*/ 	.short	0x0101


	//----- nvinfo : EIATTR_VRC_CTA_INIT_COUNT
	.align		4
        /*0058*/ 	.byte	0x02, 0x4a
	.zero		1
	.zero		1


	//----- nvinfo : EIATTR_EXIT_INSTR_OFFSETS
	.align		4
        /*005c*/ 	.byte	0x04, 0x1c
        /*005e*/ 	.short	(.L_17 - .L_16)


	//   ....[0]....
.L_16:
        /*0060*/ 	.word	0x00000190


	//----- nvinfo : EIATTR_CRS_STACK_SIZE
	.align		4
.L_17:
        /*0064*/ 	.byte	0x04, 0x1e
        /*0066*/ 	.short	(.L_19 - .L_18)
.L_18:
        /*0068*/ 	.word	0x00000000


	//----- nvinfo : EIATTR_CBANK_PARAM_SIZE
	.align		4
.L_19:
        /*006c*/ 	.byte	0x03, 0x19
        /*006e*/ 	.short	0x001c


	//----- nvinfo : EIATTR_PARAM_CBANK
	.align		4
        /*0070*/ 	.byte	0x04, 0x0a
        /*0072*/ 	.short	(.L_21 - .L_20)
	.align		4
.L_20:
        /*0074*/ 	.word	index@(.nv.constant0._Z10vector_addPfS_S_i)
        /*0078*/ 	.short	0x0380
        /*007a*/ 	.short	0x001c


	//----- nvinfo : EIATTR_SW_WAR
	.align		4
.L_21:
        /*007c*/ 	.byte	0x04, 0x36
        /*007e*/ 	.short	(.L_23 - .L_22)
.L_22:
        /*0080*/ 	.word	0x00000008
.L_23:


//--------------------- .nv.callgraph             --------------------------
	.section	.nv.callgraph,"",@"SHT_CUDA_CALLGRAPH"
	.align	4
	.sectionentsize	8
	.align		4
        /*0000*/ 	.word	0x00000000
	.align		4
        /*0004*/ 	.word	0xffffffff
	.align		4
        /*0008*/ 	.word	0x00000000
	.align		4
        /*000c*/ 	.word	0xfffffffe
	.align		4
        /*0010*/ 	.word	0x00000000
	.align		4
        /*0014*/ 	.word	0xfffffffd
	.align		4
        /*0018*/ 	.word	0x00000000
	.align		4
        /*001c*/ 	.word	0xfffffffc


//--------------------- .text._Z10vector_addPfS_S_i --------------------------
	.section	.text._Z10vector_addPfS_S_i,"ax",@progbits
	.align	128
        .global         _Z10vector_addPfS_S_i
        .type           _Z10vector_addPfS_S_i,@function
        .size           _Z10vector_addPfS_S_i,(.L_x_3 - _Z10vector_addPfS_S_i)
        .other          _Z10vector_addPfS_S_i,@"STO_CUDA_ENTRY STV_DEFAULT"
_Z10vector_addPfS_S_i:
.text._Z10vector_addPfS_S_i:
[----:B------:R-:W-:Y:S01]  /*0000*/  LDC R1, c[0x0][0x37c] ;  /* 0x0000df00ff017b82 */ /* 0x000fe20000000800 */
[----:B------:R-:W0:Y:S01]  /*0010*/  S2R R3, SR_TID.Y ;  /* 0x0000000000037919 */ /* 0x000e220000002200 */
[----:B------:R-:W1:Y:S06]  /*0020*/  LDCU UR5, c[0x0][0x360] ;  /* 0x00006c00ff0577ac */ /* 0x000e6c0008000800 */
[----:B------:R-:W0:Y:S01]  /*0030*/  S2UR UR4, SR_CTAID.X ;  /* 0x00000000000479c3 */ /* 0x000e220000002500 */
[----:B------:R-:W-:Y:S01]  /*0040*/  BSSY.RECONVERGENT B0, `(.L_x_0) ;  /* 0x0000013000007945 */ /* 0x000fe20003800200 */
[----:B------:R-:W1:Y:S01]  /*0050*/  S2R R9, SR_TID.X ;  /* 0x0000000000097919 */ /* 0x000e620000002100 */
[----:B------:R-:W2:Y:S05]  /*0060*/  LDCU UR6, c[0x0][0x398] ;  /* 0x00007300ff0677ac */ /* 0x000eaa0008000800 */
[----:B------:R-:W0:Y:S02]  /*0070*/  LDC R0, c[0x0][0x364] ;  /* 0x0000d900ff007b82 */ /* 0x000e240000000800 */
[----:B0-----:R-:W-:-:S04]  /*0080*/  IMAD R0, R0, UR4, R3 ;  /* 0x0000000400007c24 */ /* 0x001fc8000f8e0203 */
[----:B-1----:R-:W-:-:S05]  /*0090*/  IMAD R9, R0, UR5, R9 ;  /* 0x0000000500097c24 */ /* 0x002fca000f8e0209 */
[----:B--2---:R-:W-:-:S13]  /*00a0*/  ISETP.GE.AND P0, PT, R9, UR6, PT ;  /* 0x0000000609007c0c */ /* 0x004fda000bf06270 */
[----:B------:R-:W-:Y:S05]  /*00b0*/  @P0 BRA `(.L_x_1) ;  /* 0x00000000002c0947 */ /* 0x000fea0003800000 */
[----:B------:R-:W0:Y:S01]  /*00c0*/  LDC.64 R2, c[0x0][0x380] ;  /* 0x0000e000ff027b82 */ /* 0x000e220000000a00 */
[----:B------:R-:W1:Y:S07]  /*00d0*/  LDCU.64 UR4, c[0x0][0x358] ;  /* 0x00006b00ff0477ac */ /* 0x000e6e0008000a00 */
[----:B------:R-:W2:Y:S08]  /*00e0*/  LDC.64 R4, c[0x0][0x388] ;  /* 0x0000e200ff047b82 */ /* 0x000eb00000000a00 */
[----:B------:R-:W3:Y:S01]  /*00f0*/  LDC.64 R6, c[0x0][0x390] ;  /* 0x0000e400ff067b82 */ /* 0x000ee20000000a00 */
[----:B0-----:R-:W-:-:S06]  /*0100*/  IMAD.WIDE R2, R9, 0x4, R2 ;  /* 0x0000000409027825 */ /* 0x001fcc00078e0202 */
[----:B-1----:R-:W4:Y:S01]  /*0110*/  LDG.E R2, desc[UR4][R2.64] ;  /* 0x0000000402027981 */ /* 0x002f22000c1e1900 */
[----:B--2---:R-:W-:-:S06]  /*0120*/  IMAD.WIDE R4, R9, 0x4, R4 ;  /* 0x0000000409047825 */ /* 0x004fcc00078e0204 */
[----:B------:R-:W4:Y:S01]  /*0130*/  LDG.E R5, desc[UR4][R4.64] ;  /* 0x0000000404057981 */ /* 0x000f22000c1e1900 */
[----:B---3--:R-:W-:-:S04]  /*0140*/  IMAD.WIDE R6, R9, 0x4, R6 ;  /* 0x0000000409067825 */ /* 0x008fc800078e0206 */
[----:B----4-:R-:W-:-:S05]  /*0150*/  FADD R9, R2, R5 ;  /* 0x0000000502097221 */ /* 0x010fca0000000000 */
[----:B------:R0:W-:Y:S02]  /*0160*/  STG.E desc[UR4][R6.64], R9 ;  /* 0x0000000906007986 */ /* 0x0001e4000c101904 */
.L_x_1:
[----:B------:R-:W-:Y:S05]  /*0170*/  BSYNC.RECONVERGENT B0 ;  /* 0x0000000000007941 */ /* 0x000fea0003800200 */
.L_x_0:
[----:B------:R-:W-:Y:S06]  /*0180*/  BAR.SYNC.DEFER_BLOCKING 0x0 ;  /* 0x0000000000007b1d */ /* 0x000fec0000010000 */
[----:B------:R-:W-:Y:S05]  /*0190*/  EXIT ;  /* 0x000000000000794d */ /* 0x000fea0003800000 */
.L_x_2:
[----:B------:R-:W-:-:S00]  /*01a0*/  BRA `(.L_x_2) ;  /* 0xfffffffc00fc7947 */ /* 0x000fc0000383ffff */
[----:B------:R-:W-:-:S00]  /*01b0*/  NOP ;  /* 0x0000000000007918 */ /* 0x000fc00000000000 */
        /* <DEDUP_REMOVED lines=12> */
.L_x_3:


//--------------------- .nv.shared.reserved.0     --------------------------
	.section	.nv.shared.reserved.0,"aw",@nobits
	.weak		__nv_reservedSMEM_offset_0_alias
	.size		__nv_reservedSMEM_offset_0_alias, 0, 64
	.other		__nv_reservedSMEM_offset_0_alias,@"STO_CUDA_RESERVED_SHARED STV_DEFAULT"
__nv_reservedSMEM_offset_0_alias:
	.zero		0
	.zero		64


//--------------------- .nv.constant0._Z10vector_addPfS_S_i --------------------------
	.section	.nv.constant0._Z10vector_addPfS_S_i,"a",@progbits
	.sectionflags	@""
	.align	4
.nv.constant0._Z10vector_addPfS_S_i:
	.zero		924


//--------------------- SYMBOLS --------------------------

	.type		.nv.reservedSmem.offset0,@object
	.size		.nv.reservedSmem.offset0,0x4
